	.headerflags	@"EF_CUDA_TEXMODE_UNIFIED EF_CUDA_64BIT_ADDRESS EF_CUDA_ACCELERATORS EF_CUDA_SM90 EF_CUDA_VIRTUAL_SM(EF_CUDA_SM90)"
	.elftype	@"ET_EXEC"


//--------------------- .nv.info                  --------------------------
	.section	.nv.info,"",@"SHT_CUDA_INFO"
	.align	4


	//----- nvinfo : EIATTR_REGCOUNT
	.align		4
        /*0000*/ 	.byte	0x04, 0x2f
        /*0002*/ 	.short	(.L_2 - .L_1)
	.align		4
.L_1:
        /*0004*/ 	.word	index@(triton_poi_fused_add_clamp_log_mul_rsub_sub_0)
        /*0008*/ 	.word	0x0000001b


	//----- nvinfo : EIATTR_MIN_STACK_SIZE
	.align		4
.L_2:
        /*000c*/ 	.byte	0x04, 0x12
        /*000e*/ 	.short	(.L_4 - .L_3)
	.align		4
.L_3:
        /*0010*/ 	.word	index@(triton_poi_fused_add_clamp_log_mul_rsub_sub_0)
        /*0014*/ 	.word	0x00000000


	//----- nvinfo : EIATTR_FRAME_SIZE
	.align		4
.L_4:
        /*0018*/ 	.byte	0x04, 0x11
        /*001a*/ 	.short	(.L_6 - .L_5)
	.align		4
.L_5:
        /*001c*/ 	.word	index@(triton_poi_fused_add_clamp_log_mul_rsub_sub_0)
        /*0020*/ 	.word	0x00000000


	//----- nvinfo : EIATTR_MIN_STACK_SIZE
	.align		4
.L_6:
        /*0024*/ 	.byte	0x04, 0x12
        /*0026*/ 	.short	(.L_8 - .L_7)
	.align		4
.L_7:
        /*0028*/ 	.word	index@(triton_poi_fused_add_clamp_log_mul_rsub_sub_0)
        /*002c*/ 	.word	0x00000000
.L_8:


//--------------------- .nv.info.triton_poi_fused_add_clamp_log_mul_rsub_sub_0 --------------------------
	.section	.nv.info.triton_poi_fused_add_clamp_log_mul_rsub_sub_0,"",@"SHT_CUDA_INFO"
	.sectionflags	@""
	.align	4


	//----- nvinfo : EIATTR_CUDA_API_VERSION
	.align		4
        /*0000*/ 	.byte	0x04, 0x37
        /*0002*/ 	.short	(.L_10 - .L_9)
.L_9:
        /*0004*/ 	.word	0x0000007c


	//----- nvinfo : EIATTR_KPARAM_INFO
	.align		4
.L_10:
        /*0008*/ 	.byte	0x04, 0x17
        /*000a*/ 	.short	(.L_12 - .L_11)
.L_11:
        /*000c*/ 	.word	0x00000000
        /*0010*/ 	.short	0x0004
        /*0012*/ 	.short	0x0020
        /*0014*/ 	.byte	0x00, 0xf0, 0x11, 0x00


	//----- nvinfo : EIATTR_KPARAM_INFO
	.align		4
.L_12:
        /*0018*/ 	.byte	0x04, 0x17
        /*001a*/ 	.short	(.L_14 - .L_13)
.L_13:
        /*001c*/ 	.word	0x00000000
        /*0020*/ 	.short	0x0003
        /*0022*/ 	.short	0x0018
        /*0024*/ 	.byte	0x00, 0xf4, 0x21, 0x00


	//----- nvinfo : EIATTR_KPARAM_INFO
	.align		4
.L_14:
        /*0028*/ 	.byte	0x04, 0x17
        /*002a*/ 	.short	(.L_16 - .L_15)
.L_15:
        /*002c*/ 	.word	0x00000000
        /*0030*/ 	.short	0x0002
        /*0032*/ 	.short	0x0010
        /*0034*/ 	.byte	0x00, 0xf4, 0x21, 0x00


	//----- nvinfo : EIATTR_KPARAM_INFO
	.align		4
.L_16:
        /*0038*/ 	.byte	0x04, 0x17
        /*003a*/ 	.short	(.L_18 - .L_17)
.L_17:
        /*003c*/ 	.word	0x00000000
        /*0040*/ 	.short	0x0001
        /*0042*/ 	.short	0x0008
        /*0044*/ 	.byte	0x00, 0xf4, 0x21, 0x00


	//----- nvinfo : EIATTR_KPARAM_INFO
	.align		4
.L_18:
        /*0048*/ 	.byte	0x04, 0x17
        /*004a*/ 	.short	(.L_20 - .L_19)
.L_19:
        /*004c*/ 	.word	0x00000000
        /*0050*/ 	.short	0x0000
        /*0052*/ 	.short	0x0000
        /*0054*/ 	.byte	0x00, 0xf4, 0x21, 0x00


	//----- nvinfo : EIATTR_SPARSE_MMA_MASK
	.align		4
.L_20:
        /*0058*/ 	.byte	0x03, 0x50
        /*005a*/ 	.short	0x0000


	//----- nvinfo : EIATTR_MAXREG_COUNT
	.align		4
        /*005c*/ 	.byte	0x03, 0x1b
        /*005e*/ 	.short	0x00ff


	//----- nvinfo : EIATTR_EXIT_INSTR_OFFSETS
	.align		4
        /*0060*/ 	.byte	0x04, 0x1c
        /*0062*/ 	.short	(.L_22 - .L_21)


	//   ....[0]....
.L_21:
        /*0064*/ 	.word	0x00000b60


	//----- nvinfo : EIATTR_REQNTID
	.align		4
.L_22:
        /*0068*/ 	.byte	0x04, 0x10
        /*006a*/ 	.short	(.L_24 - .L_23)
.L_23:
        /*006c*/ 	.word	0x00000080
        /*0070*/ 	.word	0x00000001
        /*0074*/ 	.word	0x00000001


	//----- nvinfo : EIATTR_CBANK_PARAM_SIZE
	.align		4
.L_24:
        /*0078*/ 	.byte	0x03, 0x19
        /*007a*/ 	.short	0x0024


	//----- nvinfo : EIATTR_PARAM_CBANK
	.align		4
        /*007c*/ 	.byte	0x04, 0x0a
        /*007e*/ 	.short	(.L_26 - .L_25)
	.align		4
.L_25:
        /*0080*/ 	.word	index@(.nv.constant0.triton_poi_fused_add_clamp_log_mul_rsub_sub_0)
        /*0084*/ 	.short	0x0210
        /*0086*/ 	.short	0x0024


	//----- nvinfo : EIATTR_SW_WAR
	.align		4
.L_26:
        /*0088*/ 	.byte	0x04, 0x36
        /*008a*/ 	.short	(.L_28 - .L_27)
.L_27:
        /*008c*/ 	.word	0x00000008
.L_28:


//--------------------- .nv.callgraph             --------------------------
	.section	.nv.callgraph,"",@"SHT_CUDA_CALLGRAPH"
	.align	4
	.sectionentsize	8
	.align		4
        /*0000*/ 	.word	0x00000000
	.align		4
        /*0004*/ 	.word	0xffffffff
	.align		4
        /*0008*/ 	.word	0x00000000
	.align		4
        /*000c*/ 	.word	0xfffffffe
	.align		4
        /*0010*/ 	.word	0x00000000
	.align		4
        /*0014*/ 	.word	0xfffffffd
	.align		4
        /*0018*/ 	.word	0x00000000
	.align		4
        /*001c*/ 	.word	0xfffffffc


//--------------------- .nv.constant4             --------------------------
	.section	.nv.constant4,"a",@progbits
	.align	8
	.align		8
.nv.constant4:
        /*0000*/ 	.dword	_$_str


//--------------------- .text.triton_poi_fused_add_clamp_log_mul_rsub_sub_0 --------------------------
	.section	.text.triton_poi_fused_add_clamp_log_mul_rsub_sub_0,"ax",@progbits
	.align	128
        .global         triton_poi_fused_add_clamp_log_mul_rsub_sub_0
        .type           triton_poi_fused_add_clamp_log_mul_rsub_sub_0,@function
        .size           triton_poi_fused_add_clamp_log_mul_rsub_sub_0,(.L_x_1 - triton_poi_fused_add_clamp_log_mul_rsub_sub_0)
        .other          triton_poi_fused_add_clamp_log_mul_rsub_sub_0,@"STO_CUDA_ENTRY STV_DEFAULT"
triton_poi_fused_add_clamp_log_mul_rsub_sub_0:
.text.triton_poi_fused_add_clamp_log_mul_rsub_sub_0:
[----:B------:R-:W-:Y:S08]  /*0000*/  LDC R1, c[0x0][0x28] ;  /* 0x00000a00ff017b82 */ /* 0x000ff00000000800 */
[----:B------:R-:W1:Y:S01]  /*0010*/  LDC.64 R2, c[0x0][0x210] ;  /* 0x00008400ff027b82 */ /* 0x000e620000000a00 */
[----:B------:R-:W2:Y:S01]  /*0020*/  S2R R4, SR_TID.X ;  /* 0x0000000000047919 */ /* 0x000ea20000002100 */
[----:B------:R-:W-:Y:S01]  /*0030*/  ULDC.64 UR4, c[0x0][0x208] ;  /* 0x0000820000047ab9 */ /* 0x000fe20000000a00 */
[----:B------:R-:W-:Y:S01]  /*0040*/  ULDC.64 UR6, c[0x0][0x228] ;  /* 0x00008a0000067ab9 */ /* 0x000fe20000000a00 */
[----:B------:R-:W3:Y:S04]  /*0050*/  S2R R5, SR_CTAID.X ;  /* 0x0000000000057919 */ /* 0x000ee80000002500 */
[----:B------:R-:W4:Y:S08]  /*0060*/  LDC.64 R6, c[0x0][0x218] ;  /* 0x00008600ff067b82 */ /* 0x000f300000000a00 */
[----:B------:R-:W5:Y:S01]  /*0070*/  LDC.64 R8, c[0x0][0x220] ;  /* 0x00008800ff087b82 */ /* 0x000f620000000a00 */
[----:B-1----:R1:W5:Y:S01]  /*0080*/  LDG.E R10, desc[UR4][R2.64] ;  /* 0x00000004020a7981 */ /* 0x002362000c1e1900 */
[----:B--2---:R-:W-:-:S02]  /*0090*/  LOP3.LUT R4, R4, 0x7f, RZ, 0xc0, !PT ;  /* 0x0000007f04047812 */ /* 0x004fc400078ec0ff */
[----:B---3--:R-:W-:Y:S02]  /*00a0*/  SHF.R.S32.HI R0, RZ, 0x18, R5 ;  /* 0x00000018ff007819 */ /* 0x008fe40000011405 */
[----:B------:R-:W-:Y:S02]  /*00b0*/  LEA R4, R5, R4, 0x7 ;  /* 0x0000000405047211 */ /* 0x000fe400078e38ff */
[----:B------:R-:W-:-:S04]  /*00c0*/  SGXT R5, R0, 0x1 ;  /* 0x000000010005781a */ /* 0x000fc80000000200 */
[----:B------:R-:W-:-:S04]  /*00d0*/  LEA.HI R5, R5, R4, RZ, 0x4 ;  /* 0x0000000405057211 */ /* 0x000fc800078f20ff */
[--C-:B------:R-:W-:Y:S02]  /*00e0*/  SHF.R.S32.HI R0, RZ, 0x4, R5.reuse ;  /* 0x00000004ff007819 */ /* 0x100fe40000011405 */
[----:B------:R-:W-:-:S04]  /*00f0*/  SHF.R.S32.HI R5, RZ, 0x1f, R5 ;  /* 0x0000001fff057819 */ /* 0x000fc80000011405 */
[----:B------:R-:W-:-:S04]  /*0100*/  LEA.HI R5, R5, R0, RZ, 0x8 ;  /* 0x0000000005057211 */ /* 0x000fc800078f40ff */
[----:B------:R-:W-:-:S04]  /*0110*/  LOP3.LUT R5, R5, 0xffffff00, RZ, 0xc0, !PT ;  /* 0xffffff0005057812 */ /* 0x000fc800078ec0ff */
[----:B-1----:R-:W-:-:S05]  /*0120*/  IADD3 R3, R0, -R5, RZ ;  /* 0x8000000500037210 */ /* 0x002fca0007ffe0ff */
[----:B----4-:R-:W-:-:S06]  /*0130*/  IMAD.WIDE R2, R3, 0x8, R6 ;  /* 0x0000000803027825 */ /* 0x010fcc00078e0206 */
[----:B------:R-:W2:Y:S01]  /*0140*/  LDG.E.EL.64 R2, desc[UR4][R2.64] ;  /* 0x0000000402027981 */ /* 0x000ea2000c2e1b00 */
[----:B-----5:R-:W-:-:S05]  /*0150*/  IMAD.WIDE R6, R4, 0x4, R8 ;  /* 0x0000000404067825 */ /* 0x020fca00078e0208 */
[----:B------:R1:W3:Y:S01]  /*0160*/  LDG.E R11, desc[UR4][R6.64] ;  /* 0x00000004060b7981 */ /* 0x0002e2000c1e1900 */
[----:B------:R-:W-:Y:S01]  /*0170*/  HFMA2.MMA R8, -RZ, RZ, 1.5048828125, 33.21875 ;  /* 0x3e055027ff087435 */ /* 0x000fe200000001ff */
[----:B------:R-:W-:-:S04]  /*0180*/  FADD R10, R10, 1.0000000116860974231e-07 ;  /* 0x33d6bf950a0a7421 */ /* 0x000fc80000000000 */
[C---:B------:R-:W-:Y:S01]  /*0190*/  FMUL R5, R10.reuse, 8388608 ;  /* 0x4b0000000a057820 */ /* 0x040fe20000400000 */
[----:B------:R-:W-:-:S04]  /*01a0*/  FSETP.GEU.AND P0, PT, R10, 1.175494350822287508e-38, PT ;  /* 0x008000000a00780b */ /* 0x000fc80003f0e000 */
[----:B------:R-:W-:Y:S02]  /*01b0*/  FSEL R12, R5, R10, !P0 ;  /* 0x0000000a050c7208 */ /* 0x000fe40004000000 */
[----:B------:R-:W-:Y:S02]  /*01c0*/  FSEL R5, RZ, -23, P0 ;  /* 0xc1b80000ff057808 */ /* 0x000fe40000000000 */
[----:B------:R-:W-:Y:S02]  /*01d0*/  IADD3 R0, R12, -0x3f2aaaab, RZ ;  /* 0xc0d555550c007810 */ /* 0x000fe40007ffe0ff */
[----:B------:R-:W-:Y:S02]  /*01e0*/  ISETP.GE.U32.AND P3, PT, R12, 0x7f800000, PT ;  /* 0x7f8000000c00780c */ /* 0x000fe40003f66070 */
[----:B------:R-:W-:-:S04]  /*01f0*/  LOP3.LUT R9, R0, 0xff800000, RZ, 0xc0, !PT ;  /* 0xff80000000097812 */ /* 0x000fc800078ec0ff */
[----:B------:R-:W-:-:S05]  /*0200*/  IADD3 R0, R12, -R9, RZ ;  /* 0x800000090c007210 */ /* 0x000fca0007ffe0ff */
[----:B------:R-:W-:Y:S02]  /*0210*/  FADD R13, R0, -1 ;  /* 0xbf800000000d7421 */ /* 0x000fe40000000000 */
[----:B------:R-:W-:Y:S02]  /*0220*/  @P3 MOV R17, 0x7f800000 ;  /* 0x7f80000000113802 */ /* 0x000fe40000000f00 */
[----:B------:R-:W-:-:S04]  /*0230*/  FFMA.FTZ R0, R13, -R8, 0.14084610342979431152 ;  /* 0x3e1039f60d007423 */ /* 0x000fc80000010808 */
[----:B------:R-:W-:-:S04]  /*0240*/  FFMA.FTZ R0, R13, R0, -0.12148627638816833496 ;  /* 0xbdf8cdcc0d007423 */ /* 0x000fc80000010000 */
[----:B------:R-:W-:-:S04]  /*0250*/  FFMA.FTZ R0, R13, R0, 0.13980610668659210205 ;  /* 0x3e0f29550d007423 */ /* 0x000fc80000010000 */
[----:B------:R-:W-:-:S04]  /*0260*/  FFMA.FTZ R0, R13, R0, -0.16684235632419586182 ;  /* 0xbe2ad8b90d007423 */ /* 0x000fc80000010000 */
[C---:B-1----:R-:W-:Y:S02]  /*0270*/  FFMA.FTZ R6, R13.reuse, R0, 0.20012299716472625732 ;  /* 0x3e4ced0b0d067423 */ /* 0x042fe40000010000 */
[----:B--2---:R-:W1:Y:S02]  /*0280*/  I2F.S64 R0, R2 ;  /* 0x0000000200007312 */ /* 0x004e640000301400 */
[----:B------:R-:W-:-:S04]  /*0290*/  FFMA.FTZ R6, R13, R6, -0.24999669194221496582 ;  /* 0xbe7fff220d067423 */ /* 0x000fc80000010006 */
[----:B------:R-:W-:Y:S01]  /*02a0*/  FFMA.FTZ R6, R13, R6, 0.33333182334899902344 ;  /* 0x3eaaaa780d067423 */ /* 0x000fe20000010006 */
[C---:B---3--:R-:W-:Y:S02]  /*02b0*/  FSETP.NAN.AND P0, PT, R11.reuse, R11, PT ;  /* 0x0000000b0b00720b */ /* 0x048fe40003f08000 */
[----:B------:R-:W-:Y:S01]  /*02c0*/  FSETP.GT.AND P4, PT, R11, 9.9999997473787516356e-05, PT ;  /* 0x38d1b7170b00780b */ /* 0x000fe20003f84000 */
[----:B------:R-:W-:Y:S01]  /*02d0*/  FFMA.FTZ R14, R13, R6, -0.5 ;  /* 0xbf0000000d0e7423 */ /* 0x000fe20000010006 */
[----:B------:R-:W-:Y:S02]  /*02e0*/  I2FP.F32.S32 R6, R9 ;  /* 0x0000000900067245 */ /* 0x000fe40000201400 */
[----:B------:R-:W-:Y:S01]  /*02f0*/  FSEL R18, R11, 9.9999997473787516356e-05, P0 ;  /* 0x38d1b7170b127808 */ /* 0x000fe20000000000 */
[----:B------:R-:W-:Y:S01]  /*0300*/  FMUL R14, R13, R14 ;  /* 0x0000000e0d0e7220 */ /* 0x000fe20000400000 */
[----:B-1----:R-:W-:Y:S01]  /*0310*/  FADD R9, R0, 1.0000000116860974231e-07 ;  /* 0x33d6bf9500097421 */ /* 0x002fe20000000000 */
[----:B------:R-:W-:-:S02]  /*0320*/  FFMA.FTZ R6, R6, 1.1920928955078125e-07, R5 ;  /* 0x3400000006067823 */ /* 0x000fc40000010005 */
[----:B------:R-:W-:Y:S01]  /*0330*/  FFMA.FTZ R13, R13, R14, R13 ;  /* 0x0000000e0d0d7223 */ /* 0x000fe2000001000d */
[----:B------:R-:W-:Y:S01]  /*0340*/  FADD R5, -R11, 1 ;  /* 0x3f8000000b057421 */ /* 0x000fe20000000100 */
[C---:B------:R-:W-:Y:S01]  /*0350*/  FMUL R14, R9.reuse, 8388608 ;  /* 0x4b000000090e7820 */ /* 0x040fe20000400000 */
[----:B------:R-:W-:Y:S01]  /*0360*/  FSETP.GEU.AND P1, PT, R9, 1.175494350822287508e-38, PT ;  /* 0x008000000900780b */ /* 0x000fe20003f2e000 */
[----:B------:R-:W-:Y:S01]  /*0370*/  FFMA.FTZ R16, R6, 0.69314718246459960938, R13 ;  /* 0x3f31721806107823 */ /* 0x000fe2000001000d */
[----:B------:R-:W-:Y:S01]  /*0380*/  FADD R6, R10, -R9 ;  /* 0x800000090a067221 */ /* 0x000fe20000000000 */
[----:B------:R-:W-:Y:S01]  /*0390*/  FSETP.GT.AND P2, PT, R5, 9.9999997473787516356e-05, PT ;  /* 0x38d1b7170500780b */ /* 0x000fe20003f44000 */
[----:B------:R-:W-:Y:S01]  /*03a0*/  @P3 FFMA.FTZ R16, R12, R17, +INF ;  /* 0x7f8000000c103423 */ /* 0x000fe20000010011 */
[----:B------:R-:W-:Y:S01]  /*03b0*/  FSEL R13, R14, R9, !P1 ;  /* 0x000000090e0d7208 */ /* 0x000fe20004800000 */
[----:B------:R-:W-:Y:S01]  /*03c0*/  FADD R7, R6, 1.0000000116860974231e-07 ;  /* 0x33d6bf9506077421 */ /* 0x000fe20000000000 */
[----:B------:R-:W-:-:S02]  /*03d0*/  FSEL R11, R11, R18, P4 ;  /* 0x000000120b0b7208 */ /* 0x000fc40002000000 */
[----:B------:R-:W-:Y:S02]  /*03e0*/  IADD3 R14, R13, -0x3f2aaaab, RZ ;  /* 0xc0d555550d0e7810 */ /* 0x000fe40007ffe0ff */
[----:B------:R-:W-:Y:S02]  /*03f0*/  FSETP.GEU.AND P0, PT, R7, 1.175494350822287508e-38, PT ;  /* 0x008000000700780b */ /* 0x000fe40003f0e000 */
[----:B------:R-:W-:Y:S02]  /*0400*/  LOP3.LUT R14, R14, 0xff800000, RZ, 0xc0, !PT ;  /* 0xff8000000e0e7812 */ /* 0x000fe400078ec0ff */
[----:B------:R-:W-:Y:S02]  /*0410*/  FSETP.NAN.AND P4, PT, R5, R5, PT ;  /* 0x000000050500720b */ /* 0x000fe40003f88000 */
[----:B------:R-:W-:Y:S02]  /*0420*/  IADD3 R15, R13, -R14, RZ ;  /* 0x8000000e0d0f7210 */ /* 0x000fe40007ffe0ff */
[----:B------:R-:W-:-:S02]  /*0430*/  FSETP.NEU.AND P3, PT, R12, RZ, PT ;  /* 0x000000ff0c00720b */ /* 0x000fc40003f6d000 */
[----:B------:R-:W-:Y:S01]  /*0440*/  @!P2 FSEL R5, R5, 9.9999997473787516356e-05, P4 ;  /* 0x38d1b7170505a808 */ /* 0x000fe20002000000 */
[----:B------:R-:W-:Y:S01]  /*0450*/  FADD R15, R15, -1 ;  /* 0xbf8000000f0f7421 */ /* 0x000fe20000000000 */
[----:B------:R-:W-:Y:S01]  /*0460*/  FSETP.GEU.AND P2, PT, R11, 1, PT ;  /* 0x3f8000000b00780b */ /* 0x000fe20003f4e000 */
[----:B------:R-:W-:Y:S01]  /*0470*/  @!P0 FMUL R7, R7, 8388608 ;  /* 0x4b00000007078820 */ /* 0x000fe20000400000 */
[----:B------:R-:W-:Y:S01]  /*0480*/  FSEL R17, R16, -INF , P3 ;  /* 0xff80000010117808 */ /* 0x000fe20001800000 */
[----:B------:R-:W-:Y:S01]  /*0490*/  FFMA.FTZ R12, R15, -R8, 0.14084610342979431152 ;  /* 0x3e1039f60f0c7423 */ /* 0x000fe20000010808 */
[----:B------:R-:W-:Y:S02]  /*04a0*/  FSETP.GEU.AND P3, PT, R5, 1, PT ;  /* 0x3f8000000500780b */ /* 0x000fe40003f6e000 */
[----:B------:R-:W-:Y:S01]  /*04b0*/  IADD3 R2, P4, -R2, 0xff, RZ ;  /* 0x000000ff02027810 */ /* 0x000fe20007f9e1ff */
[----:B------:R-:W-:Y:S01]  /*04c0*/  FMUL R10, R10, R17 ;  /* 0x000000110a0a7220 */ /* 0x000fe20000400000 */
[----:B------:R-:W-:Y:S01]  /*04d0*/  FFMA.FTZ R12, R15, R12, -0.12148627638816833496 ;  /* 0xbdf8cdcc0f0c7423 */ /* 0x000fe2000001000c */
[----:B------:R-:W-:-:S02]  /*04e0*/  IADD3 R17, R7, -0x3f2aaaab, RZ ;  /* 0xc0d5555507117810 */ /* 0x000fc40007ffe0ff */
[----:B------:R-:W-:Y:S01]  /*04f0*/  IADD3.X R3, RZ, ~R3, RZ, P4, !PT ;  /* 0x80000003ff037210 */ /* 0x000fe200027fe4ff */
[----:B------:R-:W-:Y:S01]  /*0500*/  FFMA.FTZ R16, R15, R12, 0.13980610668659210205 ;  /* 0x3e0f29550f107423 */ /* 0x000fe2000001000c */
[----:B------:R-:W-:Y:S02]  /*0510*/  FSETP.NAN.AND P4, PT, R11, R11, PT ;  /* 0x0000000b0b00720b */ /* 0x000fe40003f88000 */
[----:B------:R-:W-:Y:S01]  /*0520*/  FSETP.NAN.AND P5, PT, R5, R5, PT ;  /* 0x000000050500720b */ /* 0x000fe20003fa8000 */
[----:B------:R-:W-:Y:S01]  /*0530*/  FFMA.FTZ R16, R15, R16, -0.16684235632419586182 ;  /* 0xbe2ad8b90f107423 */ /* 0x000fe20000010010 */
[----:B------:R-:W-:Y:S01]  /*0540*/  @P2 FSEL R11, R11, 1, P4 ;  /* 0x3f8000000b0b2808 */ /* 0x000fe20002000000 */
[----:B------:R1:W2:Y:S01]  /*0550*/  I2F.S64 R2, R2 ;  /* 0x0000000200027312 */ /* 0x0002a20000301400 */
[----:B------:R-:W-:Y:S01]  /*0560*/  LOP3.LUT R12, R17, 0xff800000, RZ, 0xc0, !PT ;  /* 0xff800000110c7812 */ /* 0x000fe200078ec0ff */
[----:B------:R-:W-:Y:S01]  /*0570*/  FFMA.FTZ R18, R15, R16, 0.20012299716472625732 ;  /* 0x3e4ced0b0f127423 */ /* 0x000fe20000010010 */
[----:B------:R-:W-:-:S02]  /*0580*/  @P3 FSEL R5, R5, 1, P5 ;  /* 0x3f80000005053808 */ /* 0x000fc40002800000 */
[----:B------:R-:W-:Y:S01]  /*0590*/  FSETP.GEU.AND P2, PT, R11, 1.175494350822287508e-38, PT ;  /* 0x008000000b00780b */ /* 0x000fe20003f4e000 */
[----:B------:R-:W-:Y:S01]  /*05a0*/  FFMA.FTZ R18, R15, R18, -0.24999669194221496582 ;  /* 0xbe7fff220f127423 */ /* 0x000fe20000010012 */
[----:B------:R-:W-:Y:S02]  /*05b0*/  IADD3 R17, R7, -R12, RZ ;  /* 0x8000000c07117210 */ /* 0x000fe40007ffe0ff */
[----:B------:R-:W-:Y:S01]  /*05c0*/  FSETP.GEU.AND P3, PT, R5, 1.175494350822287508e-38, PT ;  /* 0x008000000500780b */ /* 0x000fe20003f6e000 */
[----:B------:R-:W-:Y:S01]  /*05d0*/  FFMA.FTZ R18, R15, R18, 0.33333182334899902344 ;  /* 0x3eaaaa780f127423 */ /* 0x000fe20000010012 */
[----:B------:R-:W-:Y:S01]  /*05e0*/  I2FP.F32.S32 R19, R14 ;  /* 0x0000000e00137245 */ /* 0x000fe20000201400 */
[----:B------:R-:W-:Y:S01]  /*05f0*/  FADD R17, R17, -1 ;  /* 0xbf80000011117421 */ /* 0x000fe20000000000 */
[----:B------:R-:W-:Y:S01]  /*0600*/  FSEL R16, RZ, -23, P1 ;  /* 0xc1b80000ff107808 */ /* 0x000fe20000800000 */
[----:B------:R-:W-:Y:S01]  /*0610*/  FFMA.FTZ R18, R15, R18, -0.5 ;  /* 0xbf0000000f127423 */ /* 0x000fe20000010012 */
[----:B------:R-:W-:Y:S01]  /*0620*/  ISETP.GE.U32.AND P1, PT, R13, 0x7f800000, PT ;  /* 0x7f8000000d00780c */ /* 0x000fe20003f26070 */
[----:B------:R-:W-:Y:S01]  /*0630*/  FFMA.FTZ R14, R17, -R8, 0.14084610342979431152 ;  /* 0x3e1039f6110e7423 */ /* 0x000fe20000010808 */
[----:B------:R-:W-:Y:S01]  /*0640*/  I2FP.F32.S32 R12, R12 ;  /* 0x0000000c000c7245 */ /* 0x000fe20000201400 */
[----:B------:R-:W-:Y:S01]  /*0650*/  @!P2 FMUL R11, R11, 8388608 ;  /* 0x4b0000000b0ba820 */ /* 0x000fe20000400000 */
[----:B------:R-:W-:Y:S01]  /*0660*/  FFMA.FTZ R19, R19, 1.1920928955078125e-07, R16 ;  /* 0x3400000013137823 */ /* 0x000fe20000010010 */
[----:B------:R-:W-:Y:S01]  /*0670*/  FFMA.FTZ R14, R17, R14, -0.12148627638816833496 ;  /* 0xbdf8cdcc110e7423 */ /* 0x000fe2000001000e */
[----:B------:R-:W-:Y:S01]  /*0680*/  FMUL R18, R15, R18 ;  /* 0x000000120f127220 */ /* 0x000fe20000400000 */
[----:B------:R-:W-:Y:S01]  /*0690*/  @!P3 FMUL R5, R5, 8388608 ;  /* 0x4b0000000505b820 */ /* 0x000fe20000400000 */
[----:B------:R-:W-:Y:S01]  /*06a0*/  IADD3 R16, R11, -0x3f2aaaab, RZ ;  /* 0xc0d555550b107810 */ /* 0x000fe20007ffe0ff */
[----:B------:R-:W-:Y:S01]  /*06b0*/  FFMA.FTZ R14, R17, R14, 0.13980610668659210205 ;  /* 0x3e0f2955110e7423 */ /* 0x000fe2000001000e */
[----:B------:R-:W-:Y:S01]  /*06c0*/  FFMA.FTZ R18, R15, R18, R15 ;  /* 0x000000120f127223 */ /* 0x000fe2000001000f */
[----:B------:R-:W-:-:S02]  /*06d0*/  FSETP.NEU.AND P4, PT, R13, RZ, PT ;  /* 0x000000ff0d00720b */ /* 0x000fc40003f8d000 */
[----:B-1----:R-:W-:Y:S01]  /*06e0*/  IADD3 R3, R5, -0x3f2aaaab, RZ ;  /* 0xc0d5555505037810 */ /* 0x002fe20007ffe0ff */
[----:B------:R-:W-:Y:S01]  /*06f0*/  FFMA.FTZ R20, R17, R14, -0.16684235632419586182 ;  /* 0xbe2ad8b911147423 */ /* 0x000fe2000001000e */
[----:B------:R-:W-:Y:S01]  /*0700*/  LOP3.LUT R16, R16, 0xff800000, RZ, 0xc0, !PT ;  /* 0xff80000010107812 */ /* 0x000fe200078ec0ff */
[----:B------:R-:W-:Y:S01]  /*0710*/  FFMA.FTZ R18, R19, 0.69314718246459960938, R18 ;  /* 0x3f31721813127823 */ /* 0x000fe20000010012 */
[----:B------:R-:W-:Y:S01]  /*0720*/  LOP3.LUT R14, R3, 0xff800000, RZ, 0xc0, !PT ;  /* 0xff800000030e7812 */ /* 0x000fe200078ec0ff */
[C---:B------:R-:W-:Y:S01]  /*0730*/  FFMA.FTZ R20, R17.reuse, R20, 0.20012299716472625732 ;  /* 0x3e4ced0b11147423 */ /* 0x040fe20000010014 */
[----:B------:R-:W-:Y:S02]  /*0740*/  IADD3 R3, R11, -R16, RZ ;  /* 0x800000100b037210 */ /* 0x000fe40007ffe0ff */
[----:B------:R-:W-:Y:S01]  /*0750*/  IADD3 R15, R5, -R14, RZ ;  /* 0x8000000e050f7210 */ /* 0x000fe20007ffe0ff */
[----:B------:R-:W-:Y:S01]  /*0760*/  FFMA.FTZ R20, R17, R20, -0.24999669194221496582 ;  /* 0xbe7fff2211147423 */ /* 0x000fe20000010014 */
[----:B------:R-:W-:Y:S01]  /*0770*/  FSEL R19, RZ, -23, P0 ;  /* 0xc1b80000ff137808 */ /* 0x000fe20000000000 */
[----:B------:R-:W-:Y:S01]  /*0780*/  FADD R3, R3, -1 ;  /* 0xbf80000003037421 */ /* 0x000fe20000000000 */
[----:B------:R-:W-:Y:S01]  /*0790*/  @P1 MOV R24, 0x7f800000 ;  /* 0x7f80000000181802 */ /* 0x000fe20000000f00 */
[----:B------:R-:W-:Y:S01]  /*07a0*/  FFMA.FTZ R20, R17, R20, 0.33333182334899902344 ;  /* 0x3eaaaa7811147423 */ /* 0x000fe20000010014 */
[----:B------:R-:W-:Y:S01]  /*07b0*/  FADD R15, R15, -1 ;  /* 0xbf8000000f0f7421 */ /* 0x000fe20000000000 */
[----:B------:R-:W-:Y:S01]  /*07c0*/  FFMA.FTZ R22, R3, -R8, 0.14084610342979431152 ;  /* 0x3e1039f603167423 */ /* 0x000fe20000010808 */
[----:B------:R-:W-:Y:S01]  /*07d0*/  ISETP.GE.U32.AND P0, PT, R7, 0x7f800000, PT ;  /* 0x7f8000000700780c */ /* 0x000fe20003f06070 */
[----:B------:R-:W-:Y:S01]  /*07e0*/  FFMA.FTZ R20, R17, R20, -0.5 ;  /* 0xbf00000011147423 */ /* 0x000fe20000010014 */
[----:B------:R-:W-:Y:S01]  /*07f0*/  FFMA.FTZ R8, R15, -R8, 0.14084610342979431152 ;  /* 0x3e1039f60f087423 */ /* 0x000fe20000010808 */
[----:B------:R-:W-:Y:S01]  /*0800*/  FFMA.FTZ R22, R3, R22, -0.12148627638816833496 ;  /* 0xbdf8cdcc03167423 */ /* 0x000fe20000010016 */
[----:B------:R-:W-:Y:S01]  /*0810*/  FFMA.FTZ R12, R12, 1.1920928955078125e-07, R19 ;  /* 0x340000000c0c7823 */ /* 0x000fe20000010013 */
[----:B------:R-:W-:Y:S01]  /*0820*/  FMUL R20, R17, R20 ;  /* 0x0000001411147220 */ /* 0x000fe20000400000 */
[----:B------:R-:W-:Y:S01]  /*0830*/  FFMA.FTZ R8, R15, R8, -0.12148627638816833496 ;  /* 0xbdf8cdcc0f087423 */ /* 0x000fe20000010008 */
[----:B------:R-:W-:Y:S01]  /*0840*/  FFMA.FTZ R22, R3, R22, 0.13980610668659210205 ;  /* 0x3e0f295503167423 */ /* 0x000fe20000010016 */
[----:B------:R-:W-:Y:S01]  /*0850*/  @P1 FFMA.FTZ R18, R13, R24, +INF ;  /* 0x7f8000000d121423 */ /* 0x000fe20000010018 */
[----:B------:R-:W-:Y:S01]  /*0860*/  FFMA.FTZ R17, R17, R20, R17 ;  /* 0x0000001411117223 */ /* 0x000fe20000010011 */
[----:B------:R-:W-:Y:S01]  /*0870*/  FFMA.FTZ R20, R15, R8, 0.13980610668659210205 ;  /* 0x3e0f29550f147423 */ /* 0x000fe20000010008 */
[----:B------:R-:W-:Y:S01]  /*0880*/  FFMA.FTZ R22, R3, R22, -0.16684235632419586182 ;  /* 0xbe2ad8b903167423 */ /* 0x000fe20000010016 */
[----:B------:R-:W-:Y:S01]  /*0890*/  ISETP.GE.U32.AND P1, PT, R11, 0x7f800000, PT ;  /* 0x7f8000000b00780c */ /* 0x000fe20003f26070 */
[----:B------:R-:W-:Y:S01]  /*08a0*/  FFMA.FTZ R8, R12, 0.69314718246459960938, R17 ;  /* 0x3f3172180c087823 */ /* 0x000fe20000010011 */
[----:B------:R-:W-:Y:S01]  /*08b0*/  FFMA.FTZ R20, R15, R20, -0.16684235632419586182 ;  /* 0xbe2ad8b90f147423 */ /* 0x000fe20000010014 */
[----:B------:R-:W-:Y:S01]  /*08c0*/  FFMA.FTZ R22, R3, R22, 0.20012299716472625732 ;  /* 0x3e4ced0b03167423 */ /* 0x000fe20000010016 */
[----:B------:R-:W-:-:S02]  /*08d0*/  FSEL R12, RZ, -23, P2 ;  /* 0xc1b80000ff0c7808 */ /* 0x000fc40001000000 */
[----:B------:R-:W-:Y:S01]  /*08e0*/  FFMA.FTZ R20, R15, R20, 0.20012299716472625732 ;  /* 0x3e4ced0b0f147423 */ /* 0x000fe20000010014 */
[----:B------:R-:W-:Y:S01]  /*08f0*/  FFMA.FTZ R22, R3, R22, -0.24999669194221496582 ;  /* 0xbe7fff2203167423 */ /* 0x000fe20000010016 */
[----:B------:R-:W-:Y:S02]  /*0900*/  ISETP.GE.U32.AND P2, PT, R5, 0x7f800000, PT ;  /* 0x7f8000000500780c */ /* 0x000fe40003f46070 */
[----:B------:R-:W-:Y:S01]  /*0910*/  FFMA.FTZ R20, R15, R20, -0.24999669194221496582 ;  /* 0xbe7fff220f147423 */ /* 0x000fe20000010014 */
[----:B------:R-:W-:Y:S01]  /*0920*/  FFMA.FTZ R22, R3, R22, 0.33333182334899902344 ;  /* 0x3eaaaa7803167423 */ /* 0x000fe20000010016 */
[----:B------:R-:W-:Y:S02]  /*0930*/  FSEL R18, R18, -INF , P4 ;  /* 0xff80000012127808 */ /* 0x000fe40002000000 */
[----:B------:R-:W-:Y:S01]  /*0940*/  FFMA.FTZ R20, R15, R20, 0.33333182334899902344 ;  /* 0x3eaaaa780f147423 */ /* 0x000fe20000010014 */
[----:B------:R-:W-:Y:S01]  /*0950*/  FFMA.FTZ R22, R3, R22, -0.5 ;  /* 0xbf00000003167423 */ /* 0x000fe20000010016 */
[----:B------:R-:W-:Y:S01]  /*0960*/  I2FP.F32.S32 R13, R16 ;  /* 0x00000010000d7245 */ /* 0x000fe20000201400 */
[----:B------:R-:W-:Y:S01]  /*0970*/  FFMA R9, -R9, R18, R10 ;  /* 0x0000001209097223 */ /* 0x000fe2000000010a */
[----:B------:R-:W-:Y:S01]  /*0980*/  @P0 MOV R16, 0x7f800000 ;  /* 0x7f80000000100802 */ /* 0x000fe20000000f00 */
[----:B------:R-:W-:Y:S01]  /*0990*/  FMUL R22, R3, R22 ;  /* 0x0000001603167220 */ /* 0x000fe20000400000 */
[----:B------:R-:W-:Y:S01]  /*09a0*/  FFMA.FTZ R20, R15, R20, -0.5 ;  /* 0xbf0000000f147423 */ /* 0x000fe20000010014 */
[----:B------:R-:W-:Y:S01]  /*09b0*/  FSEL R10, RZ, -23, P3 ;  /* 0xc1b80000ff0a7808 */ /* 0x000fe20001800000 */
[----:B------:R-:W-:Y:S01]  /*09c0*/  FFMA.FTZ R12, R13, 1.1920928955078125e-07, R12 ;  /* 0x340000000d0c7823 */ /* 0x000fe2000001000c */
[----:B------:R-:W-:Y:S01]  /*09d0*/  I2FP.F32.S32 R17, R14 ;  /* 0x0000000e00117245 */ /* 0x000fe20000201400 */
[----:B------:R-:W-:Y:S01]  /*09e0*/  FFMA.FTZ R3, R3, R22, R3 ;  /* 0x0000001603037223 */ /* 0x000fe20000010003 */
[----:B------:R-:W-:Y:S01]  /*09f0*/  FMUL R20, R15, R20 ;  /* 0x000000140f147220 */ /* 0x000fe20000400000 */
[----:B------:R-:W-:Y:S01]  /*0a00*/  @P1 MOV R14, 0x7f800000 ;  /* 0x7f800000000e1802 */ /* 0x000fe20000000f00 */
[C---:B------:R-:W-:Y:S01]  /*0a10*/  @P0 FFMA.FTZ R8, R7.reuse, R16, +INF ;  /* 0x7f80000007080423 */ /* 0x040fe20000010010 */
[----:B------:R-:W-:Y:S01]  /*0a20*/  FSETP.NEU.AND P3, PT, R7, RZ, PT ;  /* 0x000000ff0700720b */ /* 0x000fe20003f6d000 */
[----:B------:R-:W-:Y:S01]  /*0a30*/  FFMA.FTZ R3, R12, 0.69314718246459960938, R3 ;  /* 0x3f3172180c037823 */ /* 0x000fe20000010003 */
[----:B------:R-:W-:Y:S01]  /*0a40*/  FFMA.FTZ R10, R17, 1.1920928955078125e-07, R10 ;  /* 0x34000000110a7823 */ /* 0x000fe2000001000a */
[----:B------:R-:W-:Y:S01]  /*0a50*/  FFMA.FTZ R15, R15, R20, R15 ;  /* 0x000000140f0f7223 */ /* 0x000fe2000001000f */
[----:B------:R-:W-:Y:S01]  /*0a60*/  @P2 MOV R12, 0x7f800000 ;  /* 0x7f800000000c2802 */ /* 0x000fe20000000f00 */
[C---:B------:R-:W-:Y:S01]  /*0a70*/  @P1 FFMA.FTZ R3, R11.reuse, R14, +INF ;  /* 0x7f8000000b031423 */ /* 0x040fe2000001000e */
[----:B------:R-:W-:Y:S01]  /*0a80*/  FSEL R8, R8, -INF , P3 ;  /* 0xff80000008087808 */ /* 0x000fe20001800000 */
[----:B------:R-:W-:Y:S01]  /*0a90*/  FFMA.FTZ R10, R10, 0.69314718246459960938, R15 ;  /* 0x3f3172180a0a7823 */ /* 0x000fe2000001000f */
[----:B------:R-:W-:Y:S01]  /*0aa0*/  FSETP.NEU.AND P0, PT, R11, RZ, PT ;  /* 0x000000ff0b00720b */ /* 0x000fe20003f0d000 */
[C---:B------:R-:W-:Y:S01]  /*0ab0*/  @P2 FFMA.FTZ R10, R5.reuse, R12, +INF ;  /* 0x7f800000050a2423 */ /* 0x040fe2000001000c */
[----:B------:R-:W-:Y:S01]  /*0ac0*/  FSETP.NEU.AND P1, PT, R5, RZ, PT ;  /* 0x000000ff0500720b */ /* 0x000fe20003f2d000 */
[----:B------:R-:W-:Y:S01]  /*0ad0*/  FFMA R9, -R6, R8, R9 ;  /* 0x0000000806097223 */ /* 0x000fe20000000109 */
[----:B------:R-:W-:-:S02]  /*0ae0*/  FSEL R5, R3, -INF , P0 ;  /* 0xff80000003057808 */ /* 0x000fc40000000000 */
[----:B------:R-:W-:Y:S02]  /*0af0*/  FSEL R3, R10, -INF , P1 ;  /* 0xff8000000a037808 */ /* 0x000fe40000800000 */
[----:B------:R-:W-:Y:S01]  /*0b00*/  SHF.R.S32.HI R7, RZ, 0x1f, R4 ;  /* 0x0000001fff077819 */ /* 0x000fe20000011404 */
[----:B------:R-:W-:Y:S01]  /*0b10*/  FFMA R5, R0, R5, R9 ;  /* 0x0000000500057223 */ /* 0x000fe20000000009 */
[----:B------:R-:W-:-:S03]  /*0b20*/  LEA R6, P0, R4, UR6, 0x2 ;  /* 0x0000000604067c11 */ /* 0x000fc6000f8010ff */
[----:B--2---:R-:W-:Y:S01]  /*0b30*/  FFMA R3, R2, R3, R5 ;  /* 0x0000000302037223 */ /* 0x004fe20000000005 */
[----:B------:R-:W-:-:S05]  /*0b40*/  LEA.HI.X R7, R4, UR7, R7, 0x2, P0 ;  /* 0x0000000704077c11 */ /* 0x000fca00080f1407 */
[----:B------:R-:W-:Y:S01]  /*0b50*/  STG.E desc[UR4][R6.64], R3 ;  /* 0x0000000306007986 */ /* 0x000fe2000c101904 */
[----:B------:R-:W-:Y:S05]  /*0b60*/  EXIT ;  /* 0x000000000000794d */ /* 0x000fea0003800000 */
.L_x_0:
[----:B------:R-:W-:-:S00]  /*0b70*/  BRA `(.L_x_0) ;  /* 0xfffffffc00fc7947 */ /* 0x000fc0000383ffff */
[----:B------:R-:W-:-:S00]  /*0b80*/  NOP ;  /* 0x0000000000007918 */ /* 0x000fc00000000000 */
[----:B------:R-:W-:-:S00]  /*0b90*/  NOP ;  /* 0x0000000000007918 */ /* 0x000fc00000000000 */
[----:B------:R-:W-:-:S00]  /*0ba0*/  NOP ;  /* 0x0000000000007918 */ /* 0x000fc00000000000 */
[----:B------:R-:W-:-:S00]  /*0bb0*/  NOP ;  /* 0x0000000000007918 */ /* 0x000fc00000000000 */
[----:B------:R-:W-:-:S00]  /*0bc0*/  NOP ;  /* 0x0000000000007918 */ /* 0x000fc00000000000 */
[----:B------:R-:W-:-:S00]  /*0bd0*/  NOP ;  /* 0x0000000000007918 */ /* 0x000fc00000000000 */
[----:B------:R-:W-:-:S00]  /*0be0*/  NOP ;  /* 0x0000000000007918 */ /* 0x000fc00000000000 */
[----:B------:R-:W-:-:S00]  /*0bf0*/  NOP ;  /* 0x0000000000007918 */ /* 0x000fc00000000000 */
.L_x_1:


//--------------------- .nv.global.init           --------------------------
	.section	.nv.global.init,"aw",@progbits
.nv.global.init:
	.type		_$_str,@object
	.size		_$_str,(.L_0 - _$_str)
_$_str:
        /*0000*/ 	.byte	0x5f, 0x5f, 0x43, 0x55, 0x44, 0x41, 0x5f, 0x46, 0x54, 0x5a, 0x00
.L_0:


//--------------------- .nv.constant0.triton_poi_fused_add_clamp_log_mul_rsub_sub_0 --------------------------
	.section	.nv.constant0.triton_poi_fused_add_clamp_log_mul_rsub_sub_0,"a",@progbits
	.sectionflags	@""
	.align	4
.nv.constant0.triton_poi_fused_add_clamp_log_mul_rsub_sub_0:
	.zero		564
